//
// Generated by NVIDIA NVVM Compiler
//
// Compiler Build ID: CL-36424714
// Cuda compilation tools, release 13.0, V13.0.88
// Based on NVVM 20.0.0
//

.version 9.0
.target sm_100
.address_size 64

	// .globl	_Z15SetScalarKerneldiPd

.visible .entry _Z15SetScalarKerneldiPd(
	.param .f64 _Z15SetScalarKerneldiPd_param_0,
	.param .u32 _Z15SetScalarKerneldiPd_param_1,
	.param .u64 .ptr .align 1 _Z15SetScalarKerneldiPd_param_2
)
{
	.reg .pred 	%p<3>;
	.reg .b32 	%r<7>;
	.reg .b64 	%rd<5>;
	.reg .b64 	%fd<2>;

	ld.param.f64 	%fd1, [_Z15SetScalarKerneldiPd_param_0];
	ld.param.u32 	%r5, [_Z15SetScalarKerneldiPd_param_1];
	ld.param.u64 	%rd2, [_Z15SetScalarKerneldiPd_param_2];
	mov.u32 	%r6, %tid.x;
	setp.ge.s32 	%p1, %r6, %r5;
	@%p1 bra 	$L__BB0_3;
	mov.u32 	%r2, %ntid.x;
	cvta.to.global.u64 	%rd1, %rd2;
$L__BB0_2:
	mul.wide.s32 	%rd3, %r6, 8;
	add.s64 	%rd4, %rd1, %rd3;
	st.global.f64 	[%rd4], %fd1;
	add.s32 	%r6, %r6, %r2;
	setp.lt.s32 	%p2, %r6, %r5;
	@%p2 bra 	$L__BB0_2;
$L__BB0_3:
	ret;

}


// ===== COMPILED SASS (sm_100) =====

	.target	sm_100

	.elftype	@"ET_EXEC"


//--------------------- .note.nv.tkinfo           --------------------------
	.section	.note.nv.tkinfo,"",@"SHT_NOTE"
	.sectionflags	@"SHF_NOTE_NV_TKINFO"
	.tkinfo
        /*0018*/ 	.word	0x00000002
        /*0030*/ 	.string	""
        /*0030*/ 	.string	"ptxas"
        /*0030*/ 	.string	"Cuda compilation tools, release 13.0, V13.0.88"
        /*0030*/ 	.string	"Build cuda_13.0.r13.0/compiler.36424714_0"
        /*0030*/ 	.string	"-arch sm_100 -m 64 "



//--------------------- .note.nv.cuinfo           --------------------------
	.section	.note.nv.cuinfo,"",@"SHT_NOTE"
	.sectionflags	@"SHF_NOTE_NV_CUINFO"
        /*0018*/ 	.short	0x0002
        /*001a*/ 	.short	0x0064
        /*001c*/ 	.short	0x0082
	.zero		2


//--------------------- .nv.info                  --------------------------
	.section	.nv.info,"",@"SHT_CUDA_INFO"
	.align	4


	//----- nvinfo : EIATTR_REGCOUNT
	.align		4
        /*0000*/ 	.byte	0x04, 0x2f
        /*0002*/ 	.short	(.L_1 - .L_0)
	.align		4
.L_0:
        /*0004*/ 	.word	index@(_Z15SetScalarKerneldiPd)
        /*0008*/ 	.word	0x0000000c


	//----- nvinfo : EIATTR_FRAME_SIZE
	.align		4
.L_1:
        /*000c*/ 	.byte	0x04, 0x11
        /*000e*/ 	.short	(.L_3 - .L_2)
	.align		4
.L_2:
        /*0010*/ 	.word	index@(_Z15SetScalarKerneldiPd)
        /*0014*/ 	.word	0x00000000


	//----- nvinfo : EIATTR_MIN_STACK_SIZE
	.align		4
.L_3:
        /*0018*/ 	.byte	0x04, 0x12
        /*001a*/ 	.short	(.L_5 - .L_4)
	.align		4
.L_4:
        /*001c*/ 	.word	index@(_Z15SetScalarKerneldiPd)
        /*0020*/ 	.word	0x00000000
.L_5:


//--------------------- .nv.compat                --------------------------
	.section	.nv.compat,"",@"SHT_CUDA_COMPAT_INFO"
	.align	4
        /*0000*/ 	.byte	0x02, 0x09, 0x00, 0x00, 0x02, 0x02, 0x01, 0x00, 0x02, 0x05, 0x05, 0x00, 0x03, 0x07, 0x01, 0x01
        /*0010*/ 	.byte	0x02, 0x03, 0x00, 0x00, 0x02, 0x06, 0x01, 0x00, 0x04, 0x0b, 0x08, 0x00, 0x09, 0x00, 0x00, 0x00
        /*0020*/ 	.byte	0x00, 0x00, 0x00, 0x00


//--------------------- .nv.info._Z15SetScalarKerneldiPd --------------------------
	.section	.nv.info._Z15SetScalarKerneldiPd,"",@"SHT_CUDA_INFO"
	.sectionflags	@""
	.align	4


	//----- nvinfo : EIATTR_CUDA_API_VERSION
	.align		4
        /*0000*/ 	.byte	0x04, 0x37
        /*0002*/ 	.short	(.L_7 - .L_6)
.L_6:
        /*0004*/ 	.word	0x00000082


	//----- nvinfo : EIATTR_KPARAM_INFO
	.align		4
.L_7:
        /*0008*/ 	.byte	0x04, 0x17
        /*000a*/ 	.short	(.L_9 - .L_8)
.L_8:
        /*000c*/ 	.word	0x00000000
        /*0010*/ 	.short	0x0002
        /*0012*/ 	.short	0x0010
        /*0014*/ 	.byte	0x00, 0xf5, 0x21, 0x00


	//----- nvinfo : EIATTR_KPARAM_INFO
	.align		4
.L_9:
        /*0018*/ 	.byte	0x04, 0x17
        /*001a*/ 	.short	(.L_11 - .L_10)
.L_10:
        /*001c*/ 	.word	0x00000000
        /*0020*/ 	.short	0x0001
        /*0022*/ 	.short	0x0008
        /*0024*/ 	.byte	0x00, 0xf0, 0x11, 0x00


	//----- nvinfo : EIATTR_KPARAM_INFO
	.align		4
.L_11:
        /*0028*/ 	.byte	0x04, 0x17
        /*002a*/ 	.short	(.L_13 - .L_12)
.L_12:
        /*002c*/ 	.word	0x00000000
        /*0030*/ 	.short	0x0000
        /*0032*/ 	.short	0x0000
        /*0034*/ 	.byte	0x00, 0xf0, 0x21, 0x00


	//----- nvinfo : EIATTR_SPARSE_MMA_MASK
	.align		4
.L_13:
        /*0038*/ 	.byte	0x03, 0x50
        /*003a*/ 	.short	0x0000


	//----- nvinfo : EIATTR_MAXREG_COUNT
	.align		4
        /*003c*/ 	.byte	0x03, 0x1b
        /*003e*/ 	.short	0x00ff


	//----- nvinfo : EIATTR_MERCURY_ISA_VERSION
	.align		4
        /*0040*/ 	.byte	0x03, 0x5f
        /*0042*/ 	.short	0x0101


	//----- nvinfo : EIATTR_VRC_CTA_INIT_COUNT
	.align		4
        /*0044*/ 	.byte	0x02, 0x4a
	.zero		1
	.zero		1


	//----- nvinfo : EIATTR_EXIT_INSTR_OFFSETS
	.align		4
        /*0048*/ 	.byte	0x04, 0x1c
        /*004a*/ 	.short	(.L_15 - .L_14)


	//   ....[0]....
.L_14:
        /*004c*/ 	.word	0x00000040


	//   ....[1]....
        /*0050*/ 	.word	0x000000e0


	//----- nvinfo : EIATTR_CRS_STACK_SIZE
	.align		4
.L_15:
        /*0054*/ 	.byte	0x04, 0x1e
        /*0056*/ 	.short	(.L_17 - .L_16)
.L_16:
        /*0058*/ 	.word	0x00000000


	//----- nvinfo : EIATTR_CBANK_PARAM_SIZE
	.align		4
.L_17:
        /*005c*/ 	.byte	0x03, 0x19
        /*005e*/ 	.short	0x0018


	//----- nvinfo : EIATTR_PARAM_CBANK
	.align		4
        /*0060*/ 	.byte	0x04, 0x0a
        /*0062*/ 	.short	(.L_19 - .L_18)
	.align		4
.L_18:
        /*0064*/ 	.word	index@(.nv.constant0._Z15SetScalarKerneldiPd)
        /*0068*/ 	.short	0x0380
        /*006a*/ 	.short	0x0018


	//----- nvinfo : EIATTR_SW_WAR
	.align		4
.L_19:
        /*006c*/ 	.byte	0x04, 0x36
        /*006e*/ 	.short	(.L_21 - .L_20)
.L_20:
        /*0070*/ 	.word	0x00000008
.L_21:


//--------------------- .nv.callgraph             --------------------------
	.section	.nv.callgraph,"",@"SHT_CUDA_CALLGRAPH"
	.align	4
	.sectionentsize	8
	.align		4
        /*0000*/ 	.word	0x00000000
	.align		4
        /*0004*/ 	.word	0xffffffff
	.align		4
        /*0008*/ 	.word	0x00000000
	.align		4
        /*000c*/ 	.word	0xfffffffe
	.align		4
        /*0010*/ 	.word	0x00000000
	.align		4
        /*0014*/ 	.word	0xfffffffd
	.align		4
        /*0018*/ 	.word	0x00000000
	.align		4
        /*001c*/ 	.word	0xfffffffc


//--------------------- .text._Z15SetScalarKerneldiPd --------------------------
	.section	.text._Z15SetScalarKerneldiPd,"ax",@progbits
	.align	128
        .global         _Z15SetScalarKerneldiPd
        .type           _Z15SetScalarKerneldiPd,@function
        .size           _Z15SetScalarKerneldiPd,(.L_x_2 - _Z15SetScalarKerneldiPd)
        .other          _Z15SetScalarKerneldiPd,@"STO_CUDA_ENTRY STV_DEFAULT"
_Z15SetScalarKerneldiPd:
.text._Z15SetScalarKerneldiPd:
[----:B------:R-:W-:Y:S01]  /*0000*/  LDC R1, c[0x0][0x37c] ;  /* 0x0000df00ff017b82 */ /* 0x000fe20000000800 */
[----:B------:R-:W0:Y:S01]  /*0010*/  S2R R9, SR_TID.X ;  /* 0x0000000000097919 */ /* 0x000e220000002100 */
[----:B------:R-:W0:Y:S02]  /*0020*/  LDCU UR5, c[0x0][0x388] ;  /* 0x00007100ff0577ac */ /* 0x000e240008000800 */
[----:B0-----:R-:W-:-:S13]  /*0030*/  ISETP.GE.AND P0, PT, R9, UR5, PT ;  /* 0x0000000509007c0c */ /* 0x001fda000bf06270 */
[----:B------:R-:W-:Y:S05]  /*0040*/  @P0 EXIT ;  /* 0x000000000000094d */ /* 0x000fea0003800000 */
[----:B------:R-:W0:Y:S01]  /*0050*/  LDC.64 R4, c[0x0][0x390] ;  /* 0x0000e400ff047b82 */ /* 0x000e220000000a00 */
[----:B------:R-:W1:Y:S01]  /*0060*/  LDCU UR4, c[0x0][0x360] ;  /* 0x00006c00ff0477ac */ /* 0x000e620008000800 */
[----:B------:R-:W2:Y:S06]  /*0070*/  LDCU.64 UR6, c[0x0][0x358] ;  /* 0x00006b00ff0677ac */ /* 0x000eac0008000a00 */
[----:B------:R-:W3:Y:S02]  /*0080*/  LDC.64 R6, c[0x0][0x380] ;  /* 0x0000e000ff067b82 */ /* 0x000ee40000000a00 */
.L_x_0:
[C---:B0-----:R-:W-:Y:S01]  /*0090*/  IMAD.WIDE R2, R9.reuse, 0x8, R4 ;  /* 0x0000000809027825 */ /* 0x041fe200078e0204 */
[----:B-1----:R-:W-:-:S04]  /*00a0*/  IADD3 R9, PT, PT, R9, UR4, RZ ;  /* 0x0000000409097c10 */ /* 0x002fc8000fffe0ff */
[----:B--23--:R4:W-:Y:S01]  /*00b0*/  STG.E.64 desc[UR6][R2.64], R6 ;  /* 0x0000000602007986 */ /* 0x00c9e2000c101b06 */
[----:B------:R-:W-:-:S13]  /*00c0*/  ISETP.GE.AND P0, PT, R9, UR5, PT ;  /* 0x0000000509007c0c */ /* 0x000fda000bf06270 */
[----:B----4-:R-:W-:Y:S05]  /*00d0*/  @!P0 BRA `(.L_x_0) ;  /* 0xfffffffc00ec8947 */ /* 0x010fea000383ffff */
[----:B------:R-:W-:Y:S05]  /*00e0*/  EXIT ;  /* 0x000000000000794d */ /* 0x000fea0003800000 */
.L_x_1:
[----:B------:R-:W-:-:S00]  /*00f0*/  BRA `(.L_x_1) ;  /* 0xfffffffc00fc7947 */ /* 0x000fc0000383ffff */
[----:B------:R-:W-:-:S00]  /*0100*/  NOP ;  /* 0x0000000000007918 */ /* 0x000fc00000000000 */
[----:B------:R-:W-:-:S00]  /*0110*/  NOP ;  /* 0x0000000000007918 */ /* 0x000fc00000000000 */
[----:B------:R-:W-:-:S00]  /*0120*/  NOP ;  /* 0x0000000000007918 */ /* 0x000fc00000000000 */
[----:B------:R-:W-:-:S00]  /*0130*/  NOP ;  /* 0x0000000000007918 */ /* 0x000fc00000000000 */
[----:B------:R-:W-:-:S00]  /*0140*/  NOP ;  /* 0x0000000000007918 */ /* 0x000fc00000000000 */
[----:B------:R-:W-:-:S00]  /*0150*/  NOP ;  /* 0x0000000000007918 */ /* 0x000fc00000000000 */
[----:B------:R-:W-:-:S00]  /*0160*/  NOP ;  /* 0x0000000000007918 */ /* 0x000fc00000000000 */
[----:B------:R-:W-:-:S00]  /*0170*/  NOP ;  /* 0x0000000000007918 */ /* 0x000fc00000000000 */
.L_x_2:


//--------------------- .nv.shared.reserved.0     --------------------------
	.section	.nv.shared.reserved.0,"aw",@nobits
	.weak		__nv_reservedSMEM_offset_0_alias
	.size		__nv_reservedSMEM_offset_0_alias, 0, 64
	.other		__nv_reservedSMEM_offset_0_alias,@"STO_CUDA_RESERVED_SHARED STV_DEFAULT"
__nv_reservedSMEM_offset_0_alias:
	.zero		0
	.zero		64


//--------------------- .nv.constant0._Z15SetScalarKerneldiPd --------------------------
	.section	.nv.constant0._Z15SetScalarKerneldiPd,"a",@progbits
	.sectionflags	@""
	.align	4
.nv.constant0._Z15SetScalarKerneldiPd:
	.zero		920


//--------------------- SYMBOLS --------------------------

	.type		.nv.reservedSmem.offset0,@object
	.size		.nv.reservedSmem.offset0,0x4
